//
// Generated by NVIDIA NVVM Compiler
//
// Compiler Build ID: CL-36424714
// Cuda compilation tools, release 13.0, V13.0.88
// Based on NVVM 20.0.0
//

.version 9.0
.target sm_100
.address_size 64

	// .globl	_Z10stencil_1dPiS_
// _ZZ10stencil_1dPiS_E4temp has been demoted

.visible .entry _Z10stencil_1dPiS_(
	.param .u64 .ptr .align 1 _Z10stencil_1dPiS__param_0,
	.param .u64 .ptr .align 1 _Z10stencil_1dPiS__param_1
)
{
	.reg .pred 	%p<2>;
	.reg .b32 	%r<24>;
	.reg .b64 	%rd<9>;
	// demoted variable
	.shared .align 4 .b8 _ZZ10stencil_1dPiS_E4temp[152];
	ld.param.u64 	%rd3, [_Z10stencil_1dPiS__param_0];
	ld.param.u64 	%rd2, [_Z10stencil_1dPiS__param_1];
	cvta.to.global.u64 	%rd4, %rd3;
	mov.u32 	%r3, %tid.x;
	mov.u32 	%r4, %ctaid.x;
	mov.u32 	%r5, %ntid.x;
	mad.lo.s32 	%r1, %r4, %r5, %r3;
	mul.wide.s32 	%rd5, %r1, 4;
	add.s64 	%rd1, %rd4, %rd5;
	ld.global.u32 	%r6, [%rd1];
	shl.b32 	%r7, %r3, 2;
	mov.u32 	%r8, _ZZ10stencil_1dPiS_E4temp;
	add.s32 	%r2, %r8, %r7;
	st.shared.u32 	[%r2+12], %r6;
	setp.gt.u32 	%p1, %r3, 2;
	@%p1 bra 	$L__BB0_2;
	ld.global.u32 	%r9, [%rd1+-12];
	st.shared.u32 	[%r2], %r9;
	ld.global.u32 	%r10, [%rd1+128];
	st.shared.u32 	[%r2+140], %r10;
$L__BB0_2:
	bar.sync 	0;
	ld.shared.u32 	%r11, [%r2];
	ld.shared.u32 	%r12, [%r2+4];
	add.s32 	%r13, %r12, %r11;
	ld.shared.u32 	%r14, [%r2+8];
	add.s32 	%r15, %r14, %r13;
	ld.shared.u32 	%r16, [%r2+12];
	add.s32 	%r17, %r16, %r15;
	ld.shared.u32 	%r18, [%r2+16];
	add.s32 	%r19, %r18, %r17;
	ld.shared.u32 	%r20, [%r2+20];
	add.s32 	%r21, %r20, %r19;
	ld.shared.u32 	%r22, [%r2+24];
	add.s32 	%r23, %r22, %r21;
	cvta.to.global.u64 	%rd6, %rd2;
	add.s64 	%rd8, %rd6, %rd5;
	st.global.u32 	[%rd8], %r23;
	ret;

}


// ===== COMPILED SASS (sm_100) =====

	.target	sm_100

	.elftype	@"ET_EXEC"


//--------------------- .note.nv.tkinfo           --------------------------
	.section	.note.nv.tkinfo,"",@"SHT_NOTE"
	.sectionflags	@"SHF_NOTE_NV_TKINFO"
	.tkinfo
        /*0018*/ 	.word	0x00000002
        /*0030*/ 	.string	""
        /*0030*/ 	.string	"ptxas"
        /*0030*/ 	.string	"Cuda compilation tools, release 13.0, V13.0.88"
        /*0030*/ 	.string	"Build cuda_13.0.r13.0/compiler.36424714_0"
        /*0030*/ 	.string	"-arch sm_100 -m 64 "



//--------------------- .note.nv.cuinfo           --------------------------
	.section	.note.nv.cuinfo,"",@"SHT_NOTE"
	.sectionflags	@"SHF_NOTE_NV_CUINFO"
        /*0018*/ 	.short	0x0002
        /*001a*/ 	.short	0x0064
        /*001c*/ 	.short	0x0082
	.zero		2


//--------------------- .nv.info                  --------------------------
	.section	.nv.info,"",@"SHT_CUDA_INFO"
	.align	4


	//----- nvinfo : EIATTR_REGCOUNT
	.align		4
        /*0000*/ 	.byte	0x04, 0x2f
        /*0002*/ 	.short	(.L_1 - .L_0)
	.align		4
.L_0:
        /*0004*/ 	.word	index@(_Z10stencil_1dPiS_)
        /*0008*/ 	.word	0x00000011


	//----- nvinfo : EIATTR_FRAME_SIZE
	.align		4
.L_1:
        /*000c*/ 	.byte	0x04, 0x11
        /*000e*/ 	.short	(.L_3 - .L_2)
	.align		4
.L_2:
        /*0010*/ 	.word	index@(_Z10stencil_1dPiS_)
        /*0014*/ 	.word	0x00000000


	//----- nvinfo : EIATTR_MIN_STACK_SIZE
	.align		4
.L_3:
        /*0018*/ 	.byte	0x04, 0x12
        /*001a*/ 	.short	(.L_5 - .L_4)
	.align		4
.L_4:
        /*001c*/ 	.word	index@(_Z10stencil_1dPiS_)
        /*0020*/ 	.word	0x00000000
.L_5:


//--------------------- .nv.compat                --------------------------
	.section	.nv.compat,"",@"SHT_CUDA_COMPAT_INFO"
	.align	4
        /*0000*/ 	.byte	0x02, 0x09, 0x00, 0x00, 0x02, 0x02, 0x01, 0x00, 0x02, 0x05, 0x05, 0x00, 0x03, 0x07, 0x01, 0x01
        /*0010*/ 	.byte	0x02, 0x03, 0x00, 0x00, 0x02, 0x06, 0x01, 0x00, 0x04, 0x0b, 0x08, 0x00, 0x09, 0x00, 0x00, 0x00
        /*0020*/ 	.byte	0x00, 0x00, 0x00, 0x00


//--------------------- .nv.info._Z10stencil_1dPiS_ --------------------------
	.section	.nv.info._Z10stencil_1dPiS_,"",@"SHT_CUDA_INFO"
	.sectionflags	@""
	.align	4


	//----- nvinfo : EIATTR_CUDA_API_VERSION
	.align		4
        /*0000*/ 	.byte	0x04, 0x37
        /*0002*/ 	.short	(.L_7 - .L_6)
.L_6:
        /*0004*/ 	.word	0x00000082


	//----- nvinfo : EIATTR_KPARAM_INFO
	.align		4
.L_7:
        /*0008*/ 	.byte	0x04, 0x17
        /*000a*/ 	.short	(.L_9 - .L_8)
.L_8:
        /*000c*/ 	.word	0x00000000
        /*0010*/ 	.short	0x0001
        /*0012*/ 	.short	0x0008
        /*0014*/ 	.byte	0x00, 0xf5, 0x21, 0x00


	//----- nvinfo : EIATTR_KPARAM_INFO
	.align		4
.L_9:
        /*0018*/ 	.byte	0x04, 0x17
        /*001a*/ 	.short	(.L_11 - .L_10)
.L_10:
        /*001c*/ 	.word	0x00000000
        /*0020*/ 	.short	0x0000
        /*0022*/ 	.short	0x0000
        /*0024*/ 	.byte	0x00, 0xf5, 0x21, 0x00


	//----- nvinfo : EIATTR_SPARSE_MMA_MASK
	.align		4
.L_11:
        /*0028*/ 	.byte	0x03, 0x50
        /*002a*/ 	.short	0x0000


	//----- nvinfo : EIATTR_MAXREG_COUNT
	.align		4
        /*002c*/ 	.byte	0x03, 0x1b
        /*002e*/ 	.short	0x00ff


	//----- nvinfo : EIATTR_NUM_BARRIERS
	.align		4
        /*0030*/ 	.byte	0x02, 0x4c
        /*0032*/ 	.byte	0x01
	.zero		1


	//----- nvinfo : EIATTR_MERCURY_ISA_VERSION
	.align		4
        /*0034*/ 	.byte	0x03, 0x5f
        /*0036*/ 	.short	0x0101


	//----- nvinfo : EIATTR_VRC_CTA_INIT_COUNT
	.align		4
        /*0038*/ 	.byte	0x02, 0x4a
	.zero		1
	.zero		1


	//----- nvinfo : EIATTR_EXIT_INSTR_OFFSETS
	.align		4
        /*003c*/ 	.byte	0x04, 0x1c
        /*003e*/ 	.short	(.L_13 - .L_12)


	//   ....[0]....
.L_12:
        /*0040*/ 	.word	0x00000210


	//----- nvinfo : EIATTR_CBANK_PARAM_SIZE
	.align		4
.L_13:
        /*0044*/ 	.byte	0x03, 0x19
        /*0046*/ 	.short	0x0010


	//----- nvinfo : EIATTR_PARAM_CBANK
	.align		4
        /*0048*/ 	.byte	0x04, 0x0a
        /*004a*/ 	.short	(.L_15 - .L_14)
	.align		4
.L_14:
        /*004c*/ 	.word	index@(.nv.constant0._Z10stencil_1dPiS_)
        /*0050*/ 	.short	0x0380
        /*0052*/ 	.short	0x0010


	//----- nvinfo : EIATTR_SW_WAR
	.align		4
.L_15:
        /*0054*/ 	.byte	0x04, 0x36
        /*0056*/ 	.short	(.L_17 - .L_16)
.L_16:
        /*0058*/ 	.word	0x00000008
.L_17:


//--------------------- .nv.callgraph             --------------------------
	.section	.nv.callgraph,"",@"SHT_CUDA_CALLGRAPH"
	.align	4
	.sectionentsize	8
	.align		4
        /*0000*/ 	.word	0x00000000
	.align		4
        /*0004*/ 	.word	0xffffffff
	.align		4
        /*0008*/ 	.word	0x00000000
	.align		4
        /*000c*/ 	.word	0xfffffffe
	.align		4
        /*0010*/ 	.word	0x00000000
	.align		4
        /*0014*/ 	.word	0xfffffffd
	.align		4
        /*0018*/ 	.word	0x00000000
	.align		4
        /*001c*/ 	.word	0xfffffffc


//--------------------- .text._Z10stencil_1dPiS_  --------------------------
	.section	.text._Z10stencil_1dPiS_,"ax",@progbits
	.align	128
        .global         _Z10stencil_1dPiS_
        .type           _Z10stencil_1dPiS_,@function
        .size           _Z10stencil_1dPiS_,(.L_x_1 - _Z10stencil_1dPiS_)
        .other          _Z10stencil_1dPiS_,@"STO_CUDA_ENTRY STV_DEFAULT"
_Z10stencil_1dPiS_:
.text._Z10stencil_1dPiS_:
[----:B------:R-:W-:Y:S01]  /*0000*/  LDC R1, c[0x0][0x37c] ;  /* 0x0000df00ff017b82 */ /* 0x000fe20000000800 */
[----:B------:R-:W0:Y:S07]  /*0010*/  S2R R7, SR_TID.X ;  /* 0x0000000000077919 */ /* 0x000e2e0000002100 */
[----:B------:R-:W1:Y:S01]  /*0020*/  S2UR UR4, SR_CTAID.X ;  /* 0x00000000000479c3 */ /* 0x000e620000002500 */
[----:B------:R-:W2:Y:S07]  /*0030*/  LDCU.64 UR6, c[0x0][0x358] ;  /* 0x00006b00ff0677ac */ /* 0x000eae0008000a00 */
[----:B------:R-:W1:Y:S08]  /*0040*/  LDC R0, c[0x0][0x360] ;  /* 0x0000d800ff007b82 */ /* 0x000e700000000800 */
[----:B------:R-:W3:Y:S01]  /*0050*/  LDC.64 R2, c[0x0][0x380] ;  /* 0x0000e000ff027b82 */ /* 0x000ee20000000a00 */
[----:B0-----:R-:W-:Y:S01]  /*0060*/  ISETP.GT.U32.AND P0, PT, R7, 0x2, PT ;  /* 0x000000020700780c */ /* 0x001fe20003f04070 */
[----:B-1----:R-:W-:-:S04]  /*0070*/  IMAD R5, R0, UR4, R7 ;  /* 0x0000000400057c24 */ /* 0x002fc8000f8e0207 */
[----:B---3--:R-:W-:-:S05]  /*0080*/  IMAD.WIDE R2, R5, 0x4, R2 ;  /* 0x0000000405027825 */ /* 0x008fca00078e0202 */
[----:B--2---:R-:W2:Y:S04]  /*0090*/  LDG.E R0, desc[UR6][R2.64] ;  /* 0x0000000602007981 */ /* 0x004ea8000c1e1900 */
[----:B------:R-:W3:Y:S04]  /*00a0*/  @!P0 LDG.E R4, desc[UR6][R2.64+-0xc] ;  /* 0xfffff40602048981 */ /* 0x000ee8000c1e1900 */
[----:B------:R0:W4:Y:S01]  /*00b0*/  @!P0 LDG.E R6, desc[UR6][R2.64+0x80] ;  /* 0x0000800602068981 */ /* 0x000122000c1e1900 */
[----:B------:R-:W1:Y:S01]  /*00c0*/  S2UR UR5, SR_CgaCtaId ;  /* 0x00000000000579c3 */ /* 0x000e620000008800 */
[----:B------:R-:W-:-:S07]  /*00d0*/  UMOV UR4, 0x400 ;  /* 0x0000040000047882 */ /* 0x000fce0000000000 */
[----:B0-----:R-:W0:Y:S01]  /*00e0*/  LDC.64 R2, c[0x0][0x388] ;  /* 0x0000e200ff027b82 */ /* 0x001e220000000a00 */
[----:B-1----:R-:W-:-:S06]  /*00f0*/  ULEA UR4, UR5, UR4, 0x18 ;  /* 0x0000000405047291 */ /* 0x002fcc000f8ec0ff */
[----:B------:R-:W-:Y:S01]  /*0100*/  LEA R7, R7, UR4, 0x2 ;  /* 0x0000000407077c11 */ /* 0x000fe2000f8e10ff */
[----:B0-----:R-:W-:-:S04]  /*0110*/  IMAD.WIDE R2, R5, 0x4, R2 ;  /* 0x0000000405027825 */ /* 0x001fc800078e0202 */
[----:B--2---:R-:W-:Y:S04]  /*0120*/  STS [R7+0xc], R0 ;  /* 0x00000c0007007388 */ /* 0x004fe80000000800 */
[----:B---3--:R-:W-:Y:S04]  /*0130*/  @!P0 STS [R7], R4 ;  /* 0x0000000407008388 */ /* 0x008fe80000000800 */
[----:B----4-:R-:W-:Y:S01]  /*0140*/  @!P0 STS [R7+0x8c], R6 ;  /* 0x00008c0607008388 */ /* 0x010fe20000000800 */
[----:B------:R-:W-:Y:S06]  /*0150*/  BAR.SYNC.DEFER_BLOCKING 0x0 ;  /* 0x0000000000007b1d */ /* 0x000fec0000010000 */
[----:B------:R-:W-:Y:S04]  /*0160*/  LDS R8, [R7] ;  /* 0x0000000007087984 */ /* 0x000fe80000000800 */
[----:B------:R-:W-:Y:S04]  /*0170*/  LDS R9, [R7+0x4] ;  /* 0x0000040007097984 */ /* 0x000fe80000000800 */
[----:B------:R-:W0:Y:S04]  /*0180*/  LDS R10, [R7+0x8] ;  /* 0x00000800070a7984 */ /* 0x000e280000000800 */
[----:B------:R-:W-:Y:S04]  /*0190*/  LDS R11, [R7+0xc] ;  /* 0x00000c00070b7984 */ /* 0x000fe80000000800 */
[----:B------:R-:W1:Y:S04]  /*01a0*/  LDS R12, [R7+0x10] ;  /* 0x00001000070c7984 */ /* 0x000e680000000800 */
[----:B------:R-:W-:Y:S04]  /*01b0*/  LDS R13, [R7+0x14] ;  /* 0x00001400070d7984 */ /* 0x000fe80000000800 */
[----:B------:R-:W2:Y:S01]  /*01c0*/  LDS R14, [R7+0x18] ;  /* 0x00001800070e7984 */ /* 0x000ea20000000800 */
[----:B0-----:R-:W-:-:S04]  /*01d0*/  IADD3 R8, PT, PT, R10, R9, R8 ;  /* 0x000000090a087210 */ /* 0x001fc80007ffe008 */
[----:B-1----:R-:W-:-:S04]  /*01e0*/  IADD3 R8, PT, PT, R12, R11, R8 ;  /* 0x0000000b0c087210 */ /* 0x002fc80007ffe008 */
[----:B--2---:R-:W-:-:S05]  /*01f0*/  IADD3 R13, PT, PT, R14, R13, R8 ;  /* 0x0000000d0e0d7210 */ /* 0x004fca0007ffe008 */
[----:B------:R-:W-:Y:S01]  /*0200*/  STG.E desc[UR6][R2.64], R13 ;  /* 0x0000000d02007986 */ /* 0x000fe2000c101906 */
[----:B------:R-:W-:Y:S05]  /*0210*/  EXIT ;  /* 0x000000000000794d */ /* 0x000fea0003800000 */
.L_x_0:
[----:B------:R-:W-:-:S00]  /*0220*/  BRA `(.L_x_0) ;  /* 0xfffffffc00fc7947 */ /* 0x000fc0000383ffff */
[----:B------:R-:W-:-:S00]  /*0230*/  NOP ;  /* 0x0000000000007918 */ /* 0x000fc00000000000 */
        /* <DEDUP_REMOVED lines=12> */
.L_x_1:


//--------------------- .nv.shared._Z10stencil_1dPiS_ --------------------------
	.section	.nv.shared._Z10stencil_1dPiS_,"aw",@nobits
	.sectionflags	@""
	.align	4
.nv.shared._Z10stencil_1dPiS_:
	.zero		1176


//--------------------- .nv.shared.reserved.0     --------------------------
	.section	.nv.shared.reserved.0,"aw",@nobits
	.weak		__nv_reservedSMEM_offset_0_alias
	.size		__nv_reservedSMEM_offset_0_alias, 0, 64
	.other		__nv_reservedSMEM_offset_0_alias,@"STO_CUDA_RESERVED_SHARED STV_DEFAULT"
__nv_reservedSMEM_offset_0_alias:
	.zero		0
	.zero		64


//--------------------- .nv.constant0._Z10stencil_1dPiS_ --------------------------
	.section	.nv.constant0._Z10stencil_1dPiS_,"a",@progbits
	.sectionflags	@""
	.align	4
.nv.constant0._Z10stencil_1dPiS_:
	.zero		912


//--------------------- SYMBOLS --------------------------

	.type		.nv.reservedSmem.offset0,@object
	.size		.nv.reservedSmem.offset0,0x4
	.type		.nv.reservedSmem.cap,@object
	.size		.nv.reservedSmem.cap,0x4
